//
// Generated by NVIDIA NVVM Compiler
//
// Compiler Build ID: CL-36424714
// Cuda compilation tools, release 13.0, V13.0.88
// Based on NVVM 20.0.0
//

.version 9.0
.target sm_100
.address_size 64

	// .globl	_Z13stddevPointerPdS_ii

.visible .entry _Z13stddevPointerPdS_ii(
	.param .u64 .ptr .align 1 _Z13stddevPointerPdS_ii_param_0,
	.param .u64 .ptr .align 1 _Z13stddevPointerPdS_ii_param_1,
	.param .u32 _Z13stddevPointerPdS_ii_param_2,
	.param .u32 _Z13stddevPointerPdS_ii_param_3
)
{
	.reg .pred 	%p<4>;
	.reg .b32 	%r<16>;
	.reg .b64 	%rd<10>;
	.reg .b64 	%fd<14>;

	ld.param.u64 	%rd3, [_Z13stddevPointerPdS_ii_param_0];
	ld.param.u64 	%rd4, [_Z13stddevPointerPdS_ii_param_1];
	ld.param.u32 	%r8, [_Z13stddevPointerPdS_ii_param_2];
	ld.param.u32 	%r9, [_Z13stddevPointerPdS_ii_param_3];
	cvta.to.global.u64 	%rd5, %rd4;
	mov.u32 	%r10, %tid.x;
	mov.u32 	%r11, %ctaid.x;
	mov.u32 	%r12, %ntid.x;
	mad.lo.s32 	%r1, %r11, %r12, %r10;
	mul.wide.s32 	%rd6, %r1, 8;
	add.s64 	%rd1, %rd5, %rd6;
	mov.b64 	%rd7, 0;
	st.global.u64 	[%rd1], %rd7;
	setp.lt.s32 	%p1, %r8, 1;
	mov.f64 	%fd12, 0d0000000000000000;
	@%p1 bra 	$L__BB0_4;
	neg.s32 	%r15, %r8;
	mul.lo.s32 	%r14, %r8, %r1;
	cvta.to.global.u64 	%rd2, %rd3;
	mov.f64 	%fd12, 0d0000000000000000;
$L__BB0_2:
	setp.ge.s32 	%p2, %r14, %r9;
	mov.f64 	%fd13, 0d4045000000000000;
	@%p2 bra 	$L__BB0_5;
	mul.wide.s32 	%rd8, %r14, 8;
	add.s64 	%rd9, %rd2, %rd8;
	ld.global.f64 	%fd9, [%rd9];
	add.f64 	%fd12, %fd9, %fd12;
	st.global.f64 	[%rd1], %fd12;
	add.s32 	%r15, %r15, 1;
	setp.ne.s32 	%p3, %r15, 0;
	add.s32 	%r14, %r14, 1;
	@%p3 bra 	$L__BB0_2;
$L__BB0_4:
	add.s32 	%r13, %r8, -1;
	cvt.rn.f64.s32 	%fd10, %r13;
	div.rn.f64 	%fd13, %fd12, %fd10;
$L__BB0_5:
	st.global.f64 	[%rd1], %fd13;
	ret;

}


// ===== COMPILED SASS (sm_100) =====

	.target	sm_100

	.elftype	@"ET_EXEC"


//--------------------- .note.nv.tkinfo           --------------------------
	.section	.note.nv.tkinfo,"",@"SHT_NOTE"
	.sectionflags	@"SHF_NOTE_NV_TKINFO"
	.tkinfo
        /*0018*/ 	.word	0x00000002
        /*0030*/ 	.string	""
        /*0030*/ 	.string	"ptxas"
        /*0030*/ 	.string	"Cuda compilation tools, release 13.0, V13.0.88"
        /*0030*/ 	.string	"Build cuda_13.0.r13.0/compiler.36424714_0"
        /*0030*/ 	.string	"-arch sm_100 -m 64 "



//--------------------- .note.nv.cuinfo           --------------------------
	.section	.note.nv.cuinfo,"",@"SHT_NOTE"
	.sectionflags	@"SHF_NOTE_NV_CUINFO"
        /*0018*/ 	.short	0x0002
        /*001a*/ 	.short	0x0064
        /*001c*/ 	.short	0x0082
	.zero		2


//--------------------- .nv.info                  --------------------------
	.section	.nv.info,"",@"SHT_CUDA_INFO"
	.align	4


	//----- nvinfo : EIATTR_REGCOUNT
	.align		4
        /*0000*/ 	.byte	0x04, 0x2f
        /*0002*/ 	.short	(.L_1 - .L_0)
	.align		4
.L_0:
        /*0004*/ 	.word	index@(_Z13stddevPointerPdS_ii)
        /*0008*/ 	.word	0x0000001a


	//----- nvinfo : EIATTR_FRAME_SIZE
	.align		4
.L_1:
        /*000c*/ 	.byte	0x04, 0x11
        /*000e*/ 	.short	(.L_3 - .L_2)
	.align		4
.L_2:
        /*0010*/ 	.word	index@($__internal_0_$__cuda_sm20_div_rn_f64_full)
        /*0014*/ 	.word	0x00000000


	//----- nvinfo : EIATTR_FRAME_SIZE
	.align		4
.L_3:
        /*0018*/ 	.byte	0x04, 0x11
        /*001a*/ 	.short	(.L_5 - .L_4)
	.align		4
.L_4:
        /*001c*/ 	.word	index@(_Z13stddevPointerPdS_ii)
        /*0020*/ 	.word	0x00000000


	//----- nvinfo : EIATTR_MIN_STACK_SIZE
	.align		4
.L_5:
        /*0024*/ 	.byte	0x04, 0x12
        /*0026*/ 	.short	(.L_7 - .L_6)
	.align		4
.L_6:
        /*0028*/ 	.word	index@(_Z13stddevPointerPdS_ii)
        /*002c*/ 	.word	0x00000000
.L_7:


//--------------------- .nv.compat                --------------------------
	.section	.nv.compat,"",@"SHT_CUDA_COMPAT_INFO"
	.align	4
        /*0000*/ 	.byte	0x02, 0x09, 0x00, 0x00, 0x02, 0x02, 0x01, 0x00, 0x02, 0x05, 0x05, 0x00, 0x03, 0x07, 0x01, 0x01
        /*0010*/ 	.byte	0x02, 0x03, 0x00, 0x00, 0x02, 0x06, 0x01, 0x00, 0x04, 0x0b, 0x08, 0x00, 0x01, 0x00, 0x00, 0x00
        /*0020*/ 	.byte	0x00, 0x00, 0x00, 0x00


//--------------------- .nv.info._Z13stddevPointerPdS_ii --------------------------
	.section	.nv.info._Z13stddevPointerPdS_ii,"",@"SHT_CUDA_INFO"
	.sectionflags	@""
	.align	4


	//----- nvinfo : EIATTR_CUDA_API_VERSION
	.align		4
        /*0000*/ 	.byte	0x04, 0x37
        /*0002*/ 	.short	(.L_9 - .L_8)
.L_8:
        /*0004*/ 	.word	0x00000082


	//----- nvinfo : EIATTR_KPARAM_INFO
	.align		4
.L_9:
        /*0008*/ 	.byte	0x04, 0x17
        /*000a*/ 	.short	(.L_11 - .L_10)
.L_10:
        /*000c*/ 	.word	0x00000000
        /*0010*/ 	.short	0x0003
        /*0012*/ 	.short	0x0014
        /*0014*/ 	.byte	0x00, 0xf0, 0x11, 0x00


	//----- nvinfo : EIATTR_KPARAM_INFO
	.align		4
.L_11:
        /*0018*/ 	.byte	0x04, 0x17
        /*001a*/ 	.short	(.L_13 - .L_12)
.L_12:
        /*001c*/ 	.word	0x00000000
        /*0020*/ 	.short	0x0002
        /*0022*/ 	.short	0x0010
        /*0024*/ 	.byte	0x00, 0xf0, 0x11, 0x00


	//----- nvinfo : EIATTR_KPARAM_INFO
	.align		4
.L_13:
        /*0028*/ 	.byte	0x04, 0x17
        /*002a*/ 	.short	(.L_15 - .L_14)
.L_14:
        /*002c*/ 	.word	0x00000000
        /*0030*/ 	.short	0x0001
        /*0032*/ 	.short	0x0008
        /*0034*/ 	.byte	0x00, 0xf5, 0x21, 0x00


	//----- nvinfo : EIATTR_KPARAM_INFO
	.align		4
.L_15:
        /*0038*/ 	.byte	0x04, 0x17
        /*003a*/ 	.short	(.L_17 - .L_16)
.L_16:
        /*003c*/ 	.word	0x00000000
        /*0040*/ 	.short	0x0000
        /*0042*/ 	.short	0x0000
        /*0044*/ 	.byte	0x00, 0xf5, 0x21, 0x00


	//----- nvinfo : EIATTR_SPARSE_MMA_MASK
	.align		4
.L_17:
        /*0048*/ 	.byte	0x03, 0x50
        /*004a*/ 	.short	0x0000


	//----- nvinfo : EIATTR_MAXREG_COUNT
	.align		4
        /*004c*/ 	.byte	0x03, 0x1b
        /*004e*/ 	.short	0x00ff


	//----- nvinfo : EIATTR_MERCURY_ISA_VERSION
	.align		4
        /*0050*/ 	.byte	0x03, 0x5f
        /*0052*/ 	.short	0x0101


	//----- nvinfo : EIATTR_VRC_CTA_INIT_COUNT
	.align		4
        /*0054*/ 	.byte	0x02, 0x4a
	.zero		1
	.zero		1


	//----- nvinfo : EIATTR_EXIT_INSTR_OFFSETS
	.align		4
        /*0058*/ 	.byte	0x04, 0x1c
        /*005a*/ 	.short	(.L_19 - .L_18)


	//   ....[0]....
.L_18:
        /*005c*/ 	.word	0x00000390


	//----- nvinfo : EIATTR_CRS_STACK_SIZE
	.align		4
.L_19:
        /*0060*/ 	.byte	0x04, 0x1e
        /*0062*/ 	.short	(.L_21 - .L_20)
.L_20:
        /*0064*/ 	.word	0x00000000


	//----- nvinfo : EIATTR_CBANK_PARAM_SIZE
	.align		4
.L_21:
        /*0068*/ 	.byte	0x03, 0x19
        /*006a*/ 	.short	0x0018


	//----- nvinfo : EIATTR_PARAM_CBANK
	.align		4
        /*006c*/ 	.byte	0x04, 0x0a
        /*006e*/ 	.short	(.L_23 - .L_22)
	.align		4
.L_22:
        /*0070*/ 	.word	index@(.nv.constant0._Z13stddevPointerPdS_ii)
        /*0074*/ 	.short	0x0380
        /*0076*/ 	.short	0x0018


	//----- nvinfo : EIATTR_SW_WAR
	.align		4
.L_23:
        /*0078*/ 	.byte	0x04, 0x36
        /*007a*/ 	.short	(.L_25 - .L_24)
.L_24:
        /*007c*/ 	.word	0x00000008
.L_25:


//--------------------- .nv.callgraph             --------------------------
	.section	.nv.callgraph,"",@"SHT_CUDA_CALLGRAPH"
	.align	4
	.sectionentsize	8
	.align		4
        /*0000*/ 	.word	0x00000000
	.align		4
        /*0004*/ 	.word	0xffffffff
	.align		4
        /*0008*/ 	.word	0x00000000
	.align		4
        /*000c*/ 	.word	0xfffffffe
	.align		4
        /*0010*/ 	.word	0x00000000
	.align		4
        /*0014*/ 	.word	0xfffffffd
	.align		4
        /*0018*/ 	.word	0x00000000
	.align		4
        /*001c*/ 	.word	0xfffffffc


//--------------------- .text._Z13stddevPointerPdS_ii --------------------------
	.section	.text._Z13stddevPointerPdS_ii,"ax",@progbits
	.align	128
        .global         _Z13stddevPointerPdS_ii
        .type           _Z13stddevPointerPdS_ii,@function
        .size           _Z13stddevPointerPdS_ii,(.L_x_11 - _Z13stddevPointerPdS_ii)
        .other          _Z13stddevPointerPdS_ii,@"STO_CUDA_ENTRY STV_DEFAULT"
_Z13stddevPointerPdS_ii:
.text._Z13stddevPointerPdS_ii:
[----:B------:R-:W-:Y:S01]  /*0000*/  LDC R1, c[0x0][0x37c] ;  /* 0x0000df00ff017b82 */ /* 0x000fe20000000800 */
[----:B------:R-:W0:Y:S07]  /*0010*/  S2R R3, SR_TID.X ;  /* 0x0000000000037919 */ /* 0x000e2e0000002100 */
[----:B------:R-:W0:Y:S01]  /*0020*/  S2UR UR4, SR_CTAID.X ;  /* 0x00000000000479c3 */ /* 0x000e220000002500 */
[----:B------:R-:W1:Y:S01]  /*0030*/  LDCU.64 UR6, c[0x0][0x358] ;  /* 0x00006b00ff0677ac */ /* 0x000e620008000a00 */
[----:B------:R-:W-:Y:S01]  /*0040*/  BSSY.RECONVERGENT B0, `(.L_x_0) ;  /* 0x0000033000007945 */ /* 0x000fe20003800200 */
[----:B------:R-:W-:-:S05]  /*0050*/  CS2R R6, SRZ ;  /* 0x0000000000067805 */ /* 0x000fca000001ff00 */
[----:B------:R-:W0:Y:S08]  /*0060*/  LDC R0, c[0x0][0x360] ;  /* 0x0000d800ff007b82 */ /* 0x000e300000000800 */
[----:B------:R-:W2:Y:S01]  /*0070*/  LDC.64 R4, c[0x0][0x388] ;  /* 0x0000e200ff047b82 */ /* 0x000ea20000000a00 */
[----:B0-----:R-:W-:Y:S01]  /*0080*/  IMAD R3, R0, UR4, R3 ;  /* 0x0000000400037c24 */ /* 0x001fe2000f8e0203 */
[----:B------:R-:W0:Y:S03]  /*0090*/  LDCU UR4, c[0x0][0x390] ;  /* 0x00007200ff0477ac */ /* 0x000e260008000800 */
[----:B--2---:R-:W-:-:S05]  /*00a0*/  IMAD.WIDE R4, R3, 0x8, R4 ;  /* 0x0000000803047825 */ /* 0x004fca00078e0204 */
[----:B-1----:R1:W-:Y:S01]  /*00b0*/  STG.E.64 desc[UR6][R4.64], RZ ;  /* 0x000000ff04007986 */ /* 0x0023e2000c101b06 */
[----:B0-----:R-:W-:-:S09]  /*00c0*/  UISETP.GE.AND UP0, UPT, UR4, 0x1, UPT ;  /* 0x000000010400788c */ /* 0x001fd2000bf06270 */
[----:B-1----:R-:W-:Y:S05]  /*00d0*/  BRA.U !UP0, `(.L_x_1) ;  /* 0x0000000108487547 */ /* 0x002fea000b800000 */
[----:B------:R-:W0:Y:S01]  /*00e0*/  LDC.64 R8, c[0x0][0x380] ;  /* 0x0000e000ff087b82 */ /* 0x000e220000000a00 */
[----:B------:R-:W-:Y:S02]  /*00f0*/  UIADD3 UR5, UPT, UPT, -UR4, URZ, URZ ;  /* 0x000000ff04057290 */ /* 0x000fe4000fffe1ff */
[----:B------:R-:W-:Y:S01]  /*0100*/  IMAD R11, R3, UR4, RZ ;  /* 0x00000004030b7c24 */ /* 0x000fe2000f8e02ff */
[----:B------:R-:W-:Y:S01]  /*0110*/  CS2R R6, SRZ ;  /* 0x0000000000067805 */ /* 0x000fe2000001ff00 */
[----:B------:R-:W1:Y:S02]  /*0120*/  LDCU UR8, c[0x0][0x394] ;  /* 0x00007280ff0877ac */ /* 0x000e640008000800 */
[----:B------:R-:W-:-:S07]  /*0130*/  IMAD.U32 R0, RZ, RZ, UR5 ;  /* 0x00000005ff007e24 */ /* 0x000fce000f8e00ff */
.L_x_3:
[----:B-1----:R-:W-:Y:S01]  /*0140*/  ISETP.GE.AND P0, PT, R11, UR8, PT ;  /* 0x000000080b007c0c */ /* 0x002fe2000bf06270 */
[----:B------:R-:W-:Y:S02]  /*0150*/  IMAD.MOV.U32 R2, RZ, RZ, 0x0 ;  /* 0x00000000ff027424 */ /* 0x000fe400078e00ff */
[----:B------:R-:W-:-:S10]  /*0160*/  IMAD.MOV.U32 R3, RZ, RZ, 0x40450000 ;  /* 0x40450000ff037424 */ /* 0x000fd400078e00ff */
[----:B--2---:R-:W-:Y:S05]  /*0170*/  @P0 BRA `(.L_x_2) ;  /* 0x00000000007c0947 */ /* 0x004fea0003800000 */
[----:B0-----:R-:W-:-:S06]  /*0180*/  IMAD.WIDE R2, R11, 0x8, R8 ;  /* 0x000000080b027825 */ /* 0x001fcc00078e0208 */
[----:B------:R-:W2:Y:S01]  /*0190*/  LDG.E.64 R2, desc[UR6][R2.64] ;  /* 0x0000000602027981 */ /* 0x000ea2000c1e1b00 */
[----:B------:R-:W-:Y:S02]  /*01a0*/  VIADD R0, R0, 0x1 ;  /* 0x0000000100007836 */ /* 0x000fe40000000000 */
[----:B------:R-:W-:-:S03]  /*01b0*/  VIADD R11, R11, 0x1 ;  /* 0x000000010b0b7836 */ /* 0x000fc60000000000 */
[----:B------:R-:W-:Y:S01]  /*01c0*/  ISETP.NE.AND P0, PT, R0, RZ, PT ;  /* 0x000000ff0000720c */ /* 0x000fe20003f05270 */
[----:B--2---:R-:W-:-:S07]  /*01d0*/  DADD R6, R2, R6 ;  /* 0x0000000002067229 */ /* 0x004fce0000000006 */
[----:B------:R2:W-:Y:S05]  /*01e0*/  STG.E.64 desc[UR6][R4.64], R6 ;  /* 0x0000000604007986 */ /* 0x0005ea000c101b06 */
[----:B------:R-:W-:Y:S05]  /*01f0*/  @P0 BRA `(.L_x_3) ;  /* 0xfffffffc00d00947 */ /* 0x000fea000383ffff */
.L_x_1:
[----:B------:R-:W0:Y:S01]  /*0200*/  LDCU UR4, c[0x0][0x390] ;  /* 0x00007200ff0477ac */ /* 0x000e220008000800 */
[----:B------:R-:W-:Y:S01]  /*0210*/  IMAD.MOV.U32 R2, RZ, RZ, 0x1 ;  /* 0x00000001ff027424 */ /* 0x000fe200078e00ff */
[----:B------:R-:W-:Y:S01]  /*0220*/  FSETP.GEU.AND P1, PT, |R7|, 6.5827683646048100446e-37, PT ;  /* 0x036000000700780b */ /* 0x000fe20003f2e200 */
[----:B------:R-:W-:Y:S01]  /*0230*/  BSSY.RECONVERGENT B1, `(.L_x_2) ;  /* 0x0000013000017945 */ /* 0x000fe20003800200 */
[----:B0-----:R-:W-:-:S09]  /*0240*/  UIADD3 UR4, UPT, UPT, UR4, -0x1, URZ ;  /* 0xffffffff04047890 */ /* 0x001fd2000fffe0ff */
[----:B------:R-:W0:Y:S08]  /*0250*/  I2F.F64 R8, UR4 ;  /* 0x0000000400087d12 */ /* 0x000e300008201c00 */
[----:B0-----:R-:W0:Y:S02]  /*0260*/  MUFU.RCP64H R3, R9 ;  /* 0x0000000900037308 */ /* 0x001e240000001800 */
[----:B0-----:R-:W-:-:S08]  /*0270*/  DFMA R10, -R8, R2, 1 ;  /* 0x3ff00000080a742b */ /* 0x001fd00000000102 */
[----:B------:R-:W-:-:S08]  /*0280*/  DFMA R10, R10, R10, R10 ;  /* 0x0000000a0a0a722b */ /* 0x000fd0000000000a */
[----:B------:R-:W-:-:S08]  /*0290*/  DFMA R10, R2, R10, R2 ;  /* 0x0000000a020a722b */ /* 0x000fd00000000002 */
[----:B------:R-:W-:-:S08]  /*02a0*/  DFMA R2, -R8, R10, 1 ;  /* 0x3ff000000802742b */ /* 0x000fd0000000010a */
[----:B------:R-:W-:-:S08]  /*02b0*/  DFMA R2, R10, R2, R10 ;  /* 0x000000020a02722b */ /* 0x000fd0000000000a */
[----:B------:R-:W-:-:S08]  /*02c0*/  DMUL R10, R2, R6 ;  /* 0x00000006020a7228 */ /* 0x000fd00000000000 */
[----:B------:R-:W-:-:S08]  /*02d0*/  DFMA R12, -R8, R10, R6 ;  /* 0x0000000a080c722b */ /* 0x000fd00000000106 */
[----:B------:R-:W-:-:S10]  /*02e0*/  DFMA R2, R2, R12, R10 ;  /* 0x0000000c0202722b */ /* 0x000fd4000000000a */
[----:B------:R-:W-:-:S05]  /*02f0*/  FFMA R0, RZ, R9, R3 ;  /* 0x00000009ff007223 */ /* 0x000fca0000000003 */
[----:B------:R-:W-:-:S13]  /*0300*/  FSETP.GT.AND P0, PT, |R0|, 1.469367938527859385e-39, PT ;  /* 0x001000000000780b */ /* 0x000fda0003f04200 */
[----:B------:R-:W-:Y:S05]  /*0310*/  @P0 BRA P1, `(.L_x_4) ;  /* 0x0000000000100947 */ /* 0x000fea0000800000 */
[----:B------:R-:W-:-:S07]  /*0320*/  MOV R0, 0x340 ;  /* 0x0000034000007802 */ /* 0x000fce0000000f00 */
[----:B--2---:R-:W-:Y:S05]  /*0330*/  CALL.REL.NOINC `($__internal_0_$__cuda_sm20_div_rn_f64_full) ;  /* 0x0000000000187944 */ /* 0x004fea0003c00000 */
[----:B------:R-:W-:Y:S02]  /*0340*/  IMAD.MOV.U32 R2, RZ, RZ, R12 ;  /* 0x000000ffff027224 */ /* 0x000fe400078e000c */
[----:B------:R-:W-:-:S07]  /*0350*/  IMAD.MOV.U32 R3, RZ, RZ, R13 ;  /* 0x000000ffff037224 */ /* 0x000fce00078e000d */
.L_x_4:
[----:B------:R-:W-:Y:S05]  /*0360*/  BSYNC.RECONVERGENT B1 ;  /* 0x0000000000017941 */ /* 0x000fea0003800200 */
.L_x_2:
[----:B------:R-:W-:Y:S05]  /*0370*/  BSYNC.RECONVERGENT B0 ;  /* 0x0000000000007941 */ /* 0x000fea0003800200 */
.L_x_0:
[----:B------:R-:W-:Y:S01]  /*0380*/  STG.E.64 desc[UR6][R4.64], R2 ;  /* 0x0000000204007986 */ /* 0x000fe2000c101b06 */
[----:B------:R-:W-:Y:S05]  /*0390*/  EXIT ;  /* 0x000000000000794d */ /* 0x000fea0003800000 */
        .weak           $__internal_0_$__cuda_sm20_div_rn_f64_full
        .type           $__internal_0_$__cuda_sm20_div_rn_f64_full,@function
        .size           $__internal_0_$__cuda_sm20_div_rn_f64_full,(.L_x_11 - $__internal_0_$__cuda_sm20_div_rn_f64_full)
$__internal_0_$__cuda_sm20_div_rn_f64_full:
[C---:B------:R-:W-:Y:S01]  /*03a0*/  FSETP.GEU.AND P0, PT, |R9|.reuse, 1.469367938527859385e-39, PT ;  /* 0x001000000900780b */ /* 0x040fe20003f0e200 */
[----:B------:R-:W-:Y:S01]  /*03b0*/  IMAD.MOV.U32 R16, RZ, RZ, 0x1 ;  /* 0x00000001ff107424 */ /* 0x000fe200078e00ff */
[----:B------:R-:W-:Y:S01]  /*03c0*/  LOP3.LUT R2, R9, 0x800fffff, RZ, 0xc0, !PT ;  /* 0x800fffff09027812 */ /* 0x000fe200078ec0ff */
[----:B------:R-:W-:Y:S01]  /*03d0*/  BSSY.RECONVERGENT B2, `(.L_x_5) ;  /* 0x0000055000027945 */ /* 0x000fe20003800200 */
[C---:B------:R-:W-:Y:S02]  /*03e0*/  FSETP.GEU.AND P2, PT, |R7|.reuse, 1.469367938527859385e-39, PT ;  /* 0x001000000700780b */ /* 0x040fe40003f4e200 */
[----:B------:R-:W-:Y:S01]  /*03f0*/  LOP3.LUT R3, R2, 0x3ff00000, RZ, 0xfc, !PT ;  /* 0x3ff0000002037812 */ /* 0x000fe200078efcff */
[----:B------:R-:W-:Y:S01]  /*0400*/  IMAD.MOV.U32 R2, RZ, RZ, R8 ;  /* 0x000000ffff027224 */ /* 0x000fe200078e0008 */
[----:B------:R-:W-:Y:S02]  /*0410*/  LOP3.LUT R12, R7, 0x7ff00000, RZ, 0xc0, !PT ;  /* 0x7ff00000070c7812 */ /* 0x000fe400078ec0ff */
[----:B------:R-:W-:-:S03]  /*0420*/  LOP3.LUT R15, R9, 0x7ff00000, RZ, 0xc0, !PT ;  /* 0x7ff00000090f7812 */ /* 0x000fc600078ec0ff */
[----:B------:R-:W-:Y:S01]  /*0430*/  @!P0 DMUL R2, R8, 8.98846567431157953865e+307 ;  /* 0x7fe0000008028828 */ /* 0x000fe20000000000 */
[----:B------:R-:W-:-:S03]  /*0440*/  ISETP.GE.U32.AND P1, PT, R12, R15, PT ;  /* 0x0000000f0c00720c */ /* 0x000fc60003f26070 */
[----:B------:R-:W-:Y:S01]  /*0450*/  @!P2 LOP3.LUT R13, R9, 0x7ff00000, RZ, 0xc0, !PT ;  /* 0x7ff00000090da812 */ /* 0x000fe200078ec0ff */
[----:B------:R-:W-:Y:S01]  /*0460*/  @!P2 IMAD.MOV.U32 R18, RZ, RZ, RZ ;  /* 0x000000ffff12a224 */ /* 0x000fe200078e00ff */
[----:B------:R-:W0:Y:S02]  /*0470*/  MUFU.RCP64H R17, R3 ;  /* 0x0000000300117308 */ /* 0x000e240000001800 */
[----:B------:R-:W-:Y:S01]  /*0480*/  @!P2 ISETP.GE.U32.AND P3, PT, R12, R13, PT ;  /* 0x0000000d0c00a20c */ /* 0x000fe20003f66070 */
[----:B------:R-:W-:-:S05]  /*0490*/  IMAD.MOV.U32 R13, RZ, RZ, 0x1ca00000 ;  /* 0x1ca00000ff0d7424 */ /* 0x000fca00078e00ff */
[----:B------:R-:W-:-:S04]  /*04a0*/  @!P2 SEL R19, R13, 0x63400000, !P3 ;  /* 0x634000000d13a807 */ /* 0x000fc80005800000 */
[----:B------:R-:W-:-:S04]  /*04b0*/  @!P2 LOP3.LUT R19, R19, 0x80000000, R7, 0xf8, !PT ;  /* 0x800000001313a812 */ /* 0x000fc800078ef807 */
[----:B------:R-:W-:Y:S01]  /*04c0*/  @!P2 LOP3.LUT R19, R19, 0x100000, RZ, 0xfc, !PT ;  /* 0x001000001313a812 */ /* 0x000fe200078efcff */
[----:B0-----:R-:W-:-:S08]  /*04d0*/  DFMA R10, R16, -R2, 1 ;  /* 0x3ff00000100a742b */ /* 0x001fd00000000802 */
[----:B------:R-:W-:-:S08]  /*04e0*/  DFMA R10, R10, R10, R10 ;  /* 0x0000000a0a0a722b */ /* 0x000fd0000000000a */
[----:B------:R-:W-:Y:S01]  /*04f0*/  DFMA R16, R16, R10, R16 ;  /* 0x0000000a1010722b */ /* 0x000fe20000000010 */
[----:B------:R-:W-:Y:S01]  /*0500*/  SEL R11, R13, 0x63400000, !P1 ;  /* 0x634000000d0b7807 */ /* 0x000fe20004800000 */
[----:B------:R-:W-:-:S03]  /*0510*/  IMAD.MOV.U32 R10, RZ, RZ, R6 ;  /* 0x000000ffff0a7224 */ /* 0x000fc600078e0006 */
[----:B------:R-:W-:-:S03]  /*0520*/  LOP3.LUT R11, R11, 0x800fffff, R7, 0xf8, !PT ;  /* 0x800fffff0b0b7812 */ /* 0x000fc600078ef807 */
[----:B------:R-:W-:-:S03]  /*0530*/  DFMA R20, R16, -R2, 1 ;  /* 0x3ff000001014742b */ /* 0x000fc60000000802 */
[----:B------:R-:W-:-:S05]  /*0540*/  @!P2 DFMA R10, R10, 2, -R18 ;  /* 0x400000000a0aa82b */ /* 0x000fca0000000812 */
[----:B------:R-:W-:Y:S01]  /*0550*/  DFMA R16, R16, R20, R16 ;  /* 0x000000141010722b */ /* 0x000fe20000000010 */
[----:B------:R-:W-:Y:S02]  /*0560*/  IMAD.MOV.U32 R21, RZ, RZ, R12 ;  /* 0x000000ffff157224 */ /* 0x000fe400078e000c */
[----:B------:R-:W-:Y:S01]  /*0570*/  IMAD.MOV.U32 R20, RZ, RZ, R15 ;  /* 0x000000ffff147224 */ /* 0x000fe200078e000f */
[----:B------:R-:W-:Y:S02]  /*0580*/  @!P0 LOP3.LUT R20, R3, 0x7ff00000, RZ, 0xc0, !PT ;  /* 0x7ff0000003148812 */ /* 0x000fe400078ec0ff */
[----:B------:R-:W-:Y:S02]  /*0590*/  @!P2 LOP3.LUT R21, R11, 0x7ff00000, RZ, 0xc0, !PT ;  /* 0x7ff000000b15a812 */ /* 0x000fe400078ec0ff */
[----:B------:R-:W-:Y:S01]  /*05a0*/  DMUL R18, R16, R10 ;  /* 0x0000000a10127228 */ /* 0x000fe20000000000 */
[----:B------:R-:W-:Y:S02]  /*05b0*/  VIADD R23, R20, 0xffffffff ;  /* 0xffffffff14177836 */ /* 0x000fe40000000000 */
[----:B------:R-:W-:-:S05]  /*05c0*/  VIADD R22, R21, 0xffffffff ;  /* 0xffffffff15167836 */ /* 0x000fca0000000000 */
[----:B------:R-:W-:Y:S01]  /*05d0*/  DFMA R14, R18, -R2, R10 ;  /* 0x80000002120e722b */ /* 0x000fe2000000000a */
[----:B------:R-:W-:-:S04]  /*05e0*/  ISETP.GT.U32.AND P0, PT, R22, 0x7feffffe, PT ;  /* 0x7feffffe1600780c */ /* 0x000fc80003f04070 */
[----:B------:R-:W-:-:S03]  /*05f0*/  ISETP.GT.U32.OR P0, PT, R23, 0x7feffffe, P0 ;  /* 0x7feffffe1700780c */ /* 0x000fc60000704470 */
[----:B------:R-:W-:-:S10]  /*0600*/  DFMA R14, R16, R14, R18 ;  /* 0x0000000e100e722b */ /* 0x000fd40000000012 */
[----:B------:R-:W-:Y:S05]  /*0610*/  @P0 BRA `(.L_x_6) ;  /* 0x00000000006c0947 */ /* 0x000fea0003800000 */
[----:B------:R-:W-:-:S04]  /*0620*/  LOP3.LUT R7, R9, 0x7ff00000, RZ, 0xc0, !PT ;  /* 0x7ff0000009077812 */ /* 0x000fc800078ec0ff */
[CC--:B------:R-:W-:Y:S02]  /*0630*/  VIADDMNMX R6, R12.reuse, -R7.reuse, 0xb9600000, !PT ;  /* 0xb96000000c067446 */ /* 0x0c0fe40007800907 */
[----:B------:R-:W-:Y:S02]  /*0640*/  ISETP.GE.U32.AND P0, PT, R12, R7, PT ;  /* 0x000000070c00720c */ /* 0x000fe40003f06070 */
[----:B------:R-:W-:Y:S02]  /*0650*/  VIMNMX R6, PT, PT, R6, 0x46a00000, PT ;  /* 0x46a0000006067848 */ /* 0x000fe40003fe0100 */
[----:B------:R-:W-:-:S05]  /*0660*/  SEL R13, R13, 0x63400000, !P0 ;  /* 0x634000000d0d7807 */ /* 0x000fca0004000000 */
[----:B------:R-:W-:Y:S02]  /*0670*/  IMAD.IADD R16, R6, 0x1, -R13 ;  /* 0x0000000106107824 */ /* 0x000fe400078e0a0d */
[----:B------:R-:W-:Y:S02]  /*0680*/  IMAD.MOV.U32 R6, RZ, RZ, RZ ;  /* 0x000000ffff067224 */ /* 0x000fe400078e00ff */
[----:B------:R-:W-:-:S06]  /*0690*/  VIADD R7, R16, 0x7fe00000 ;  /* 0x7fe0000010077836 */ /* 0x000fcc0000000000 */
[----:B------:R-:W-:-:S10]  /*06a0*/  DMUL R12, R14, R6 ;  /* 0x000000060e0c7228 */ /* 0x000fd40000000000 */
[----:B------:R-:W-:-:S13]  /*06b0*/  FSETP.GTU.AND P0, PT, |R13|, 1.469367938527859385e-39, PT ;  /* 0x001000000d00780b */ /* 0x000fda0003f0c200 */
[----:B------:R-:W-:Y:S05]  /*06c0*/  @P0 BRA `(.L_x_7) ;  /* 0x0000000000940947 */ /* 0x000fea0003800000 */
[----:B------:R-:W-:Y:S01]  /*06d0*/  DFMA R2, R14, -R2, R10 ;  /* 0x800000020e02722b */ /* 0x000fe2000000000a */
[----:B------:R-:W-:-:S09]  /*06e0*/  IMAD.MOV.U32 R6, RZ, RZ, RZ ;  /* 0x000000ffff067224 */ /* 0x000fd200078e00ff */
[C---:B------:R-:W-:Y:S02]  /*06f0*/  FSETP.NEU.AND P0, PT, R3.reuse, RZ, PT ;  /* 0x000000ff0300720b */ /* 0x040fe40003f0d000 */
[----:B------:R-:W-:-:S04]  /*0700*/  LOP3.LUT R9, R3, 0x80000000, R9, 0x48, !PT ;  /* 0x8000000003097812 */ /* 0x000fc800078e4809 */
[----:B------:R-:W-:-:S07]  /*0710*/  LOP3.LUT R7, R9, R7, RZ, 0xfc, !PT ;  /* 0x0000000709077212 */ /* 0x000fce00078efcff */
[----:B------:R-:W-:Y:S05]  /*0720*/  @!P0 BRA `(.L_x_7) ;  /* 0x00000000007c8947 */ /* 0x000fea0003800000 */
[----:B------:R-:W-:Y:S01]  /*0730*/  IMAD.MOV R3, RZ, RZ, -R16 ;  /* 0x000000ffff037224 */ /* 0x000fe200078e0a10 */
[----:B------:R-:W-:Y:S01]  /*0740*/  DMUL.RP R6, R14, R6 ;  /* 0x000000060e067228 */ /* 0x000fe20000008000 */
[----:B------:R-:W-:-:S06]  /*0750*/  IMAD.MOV.U32 R2, RZ, RZ, RZ ;  /* 0x000000ffff027224 */ /* 0x000fcc00078e00ff */
[----:B------:R-:W-:-:S03]  /*0760*/  DFMA R2, R12, -R2, R14 ;  /* 0x800000020c02722b */ /* 0x000fc6000000000e */
[----:B------:R-:W-:-:S03]  /*0770*/  LOP3.LUT R9, R7, R9, RZ, 0x3c, !PT ;  /* 0x0000000907097212 */ /* 0x000fc600078e3cff */
[----:B------:R-:W-:-:S04]  /*0780*/  IADD3 R2, PT, PT, -R16, -0x43300000, RZ ;  /* 0xbcd0000010027810 */ /* 0x000fc80007ffe1ff */
[----:B------:R-:W-:-:S04]  /*0790*/  FSETP.NEU.AND P0, PT, |R3|, R2, PT ;  /* 0x000000020300720b */ /* 0x000fc80003f0d200 */
[----:B------:R-:W-:Y:S02]  /*07a0*/  FSEL R12, R6, R12, !P0 ;  /* 0x0000000c060c7208 */ /* 0x000fe40004000000 */
[----:B------:R-:W-:Y:S01]  /*07b0*/  FSEL R13, R9, R13, !P0 ;  /* 0x0000000d090d7208 */ /* 0x000fe20004000000 */
[----:B------:R-:W-:Y:S06]  /*07c0*/  BRA `(.L_x_7) ;  /* 0x0000000000547947 */ /* 0x000fec0003800000 */
.L_x_6:
[----:B------:R-:W-:-:S14]  /*07d0*/  DSETP.NAN.AND P0, PT, R6, R6, PT ;  /* 0x000000060600722a */ /* 0x000fdc0003f08000 */
[----:B------:R-:W-:Y:S05]  /*07e0*/  @P0 BRA `(.L_x_8) ;  /* 0x0000000000440947 */ /* 0x000fea0003800000 */
[----:B------:R-:W-:-:S14]  /*07f0*/  DSETP.NAN.AND P0, PT, R8, R8, PT ;  /* 0x000000080800722a */ /* 0x000fdc0003f08000 */
[----:B------:R-:W-:Y:S05]  /*0800*/  @P0 BRA `(.L_x_9) ;  /* 0x0000000000300947 */ /* 0x000fea0003800000 */
[----:B------:R-:W-:Y:S01]  /*0810*/  ISETP.NE.AND P0, PT, R21, R20, PT ;  /* 0x000000141500720c */ /* 0x000fe20003f05270 */
[----:B------:R-:W-:Y:S02]  /*0820*/  IMAD.MOV.U32 R12, RZ, RZ, 0x0 ;  /* 0x00000000ff0c7424 */ /* 0x000fe400078e00ff */
[----:B------:R-:W-:-:S10]  /*0830*/  IMAD.MOV.U32 R13, RZ, RZ, -0x80000 ;  /* 0xfff80000ff0d7424 */ /* 0x000fd400078e00ff */
[----:B------:R-:W-:Y:S05]  /*0840*/  @!P0 BRA `(.L_x_7) ;  /* 0x0000000000348947 */ /* 0x000fea0003800000 */
[----:B------:R-:W-:Y:S02]  /*0850*/  ISETP.NE.AND P0, PT, R21, 0x7ff00000, PT ;  /* 0x7ff000001500780c */ /* 0x000fe40003f05270 */
[----:B------:R-:W-:Y:S02]  /*0860*/  LOP3.LUT R13, R7, 0x80000000, R9, 0x48, !PT ;  /* 0x80000000070d7812 */ /* 0x000fe400078e4809 */
[----:B------:R-:W-:-:S13]  /*0870*/  ISETP.EQ.OR P0, PT, R20, RZ, !P0 ;  /* 0x000000ff1400720c */ /* 0x000fda0004702670 */
[----:B------:R-:W-:Y:S01]  /*0880*/  @P0 LOP3.LUT R2, R13, 0x7ff00000, RZ, 0xfc, !PT ;  /* 0x7ff000000d020812 */ /* 0x000fe200078efcff */
[----:B------:R-:W-:Y:S02]  /*0890*/  @!P0 IMAD.MOV.U32 R12, RZ, RZ, RZ ;  /* 0x000000ffff0c8224 */ /* 0x000fe400078e00ff */
[----:B------:R-:W-:Y:S02]  /*08a0*/  @P0 IMAD.MOV.U32 R12, RZ, RZ, RZ ;  /* 0x000000ffff0c0224 */ /* 0x000fe400078e00ff */
[----:B------:R-:W-:Y:S01]  /*08b0*/  @P0 IMAD.MOV.U32 R13, RZ, RZ, R2 ;  /* 0x000000ffff0d0224 */ /* 0x000fe200078e0002 */
[----:B------:R-:W-:Y:S06]  /*08c0*/  BRA `(.L_x_7) ;  /* 0x0000000000147947 */ /* 0x000fec0003800000 */
.L_x_9:
[----:B------:R-:W-:Y:S01]  /*08d0*/  LOP3.LUT R13, R9, 0x80000, RZ, 0xfc, !PT ;  /* 0x00080000090d7812 */ /* 0x000fe200078efcff */
[----:B------:R-:W-:Y:S01]  /*08e0*/  IMAD.MOV.U32 R12, RZ, RZ, R8 ;  /* 0x000000ffff0c7224 */ /* 0x000fe200078e0008 */
[----:B------:R-:W-:Y:S06]  /*08f0*/  BRA `(.L_x_7) ;  /* 0x0000000000087947 */ /* 0x000fec0003800000 */
.L_x_8:
[----:B------:R-:W-:Y:S01]  /*0900*/  LOP3.LUT R13, R7, 0x80000, RZ, 0xfc, !PT ;  /* 0x00080000070d7812 */ /* 0x000fe200078efcff */
[----:B------:R-:W-:-:S07]  /*0910*/  IMAD.MOV.U32 R12, RZ, RZ, R6 ;  /* 0x000000ffff0c7224 */ /* 0x000fce00078e0006 */
.L_x_7:
[----:B------:R-:W-:Y:S05]  /*0920*/  BSYNC.RECONVERGENT B2 ;  /* 0x0000000000027941 */ /* 0x000fea0003800200 */
.L_x_5:
[----:B------:R-:W-:Y:S02]  /*0930*/  IMAD.MOV.U32 R2, RZ, RZ, R0 ;  /* 0x000000ffff027224 */ /* 0x000fe400078e0000 */
[----:B------:R-:W-:-:S04]  /*0940*/  IMAD.MOV.U32 R3, RZ, RZ, 0x0 ;  /* 0x00000000ff037424 */ /* 0x000fc800078e00ff */
[----:B------:R-:W-:Y:S05]  /*0950*/  RET.REL.NODEC R2 `(_Z13stddevPointerPdS_ii) ;  /* 0xfffffff402a87950 */ /* 0x000fea0003c3ffff */
.L_x_10:
[----:B------:R-:W-:-:S00]  /*0960*/  BRA `(.L_x_10) ;  /* 0xfffffffc00fc7947 */ /* 0x000fc0000383ffff */
[----:B------:R-:W-:-:S00]  /*0970*/  NOP ;  /* 0x0000000000007918 */ /* 0x000fc00000000000 */
        /* <DEDUP_REMOVED lines=8> */
.L_x_11:


//--------------------- .nv.shared.reserved.0     --------------------------
	.section	.nv.shared.reserved.0,"aw",@nobits
	.weak		__nv_reservedSMEM_offset_0_alias
	.size		__nv_reservedSMEM_offset_0_alias, 0, 64
	.other		__nv_reservedSMEM_offset_0_alias,@"STO_CUDA_RESERVED_SHARED STV_DEFAULT"
__nv_reservedSMEM_offset_0_alias:
	.zero		0
	.zero		64


//--------------------- .nv.constant0._Z13stddevPointerPdS_ii --------------------------
	.section	.nv.constant0._Z13stddevPointerPdS_ii,"a",@progbits
	.sectionflags	@""
	.align	4
.nv.constant0._Z13stddevPointerPdS_ii:
	.zero		920


//--------------------- SYMBOLS --------------------------

	.type		.nv.reservedSmem.offset0,@object
	.size		.nv.reservedSmem.offset0,0x4
